//
// Generated by NVIDIA NVVM Compiler
//
// Compiler Build ID: CL-36424714
// Cuda compilation tools, release 13.0, V13.0.88
// Based on NVVM 20.0.0
//

.version 9.0
.target sm_100
.address_size 64

	// .globl	_Z12print_valuesv
.extern .func  (.param .b32 func_retval0) vprintf
(
	.param .b64 vprintf_param_0,
	.param .b64 vprintf_param_1
)
;
.global .align 1 .b8 $str[139] = {84, 104, 114, 101, 97, 100, 73, 100, 120, 46, 120, 58, 32, 37, 100, 32, 84, 104, 114, 101, 97, 100, 73, 100, 120, 46, 121, 58, 32, 37, 100, 32, 84, 104, 114, 101, 97, 100, 73, 100, 120, 46, 122, 58, 32, 37, 100, 9, 32, 66, 108, 111, 99, 107, 73, 100, 120, 46, 120, 58, 32, 37, 100, 32, 66, 108, 111, 99, 107, 73, 100, 120, 46, 121, 58, 32, 37, 100, 32, 66, 108, 111, 99, 107, 73, 100, 120, 46, 122, 58, 32, 37, 100, 9, 32, 103, 114, 105, 100, 68, 105, 109, 46, 120, 58, 32, 37, 100, 32, 103, 114, 105, 100, 68, 105, 109, 46, 121, 58, 32, 37, 100, 32, 103, 114, 105, 100, 68, 105, 109, 46, 122, 58, 32, 37, 100, 32, 10};

.visible .entry _Z12print_valuesv()
{
	.local .align 8 .b8 	__local_depot0[40];
	.reg .b64 	%SP;
	.reg .b64 	%SPL;
	.reg .b32 	%r<12>;
	.reg .b64 	%rd<5>;

	mov.u64 	%SPL, __local_depot0;
	cvta.local.u64 	%SP, %SPL;
	add.u64 	%rd1, %SP, 0;
	add.u64 	%rd2, %SPL, 0;
	mov.u32 	%r1, %tid.x;
	mov.u32 	%r2, %tid.y;
	mov.u32 	%r3, %tid.z;
	mov.u32 	%r4, %ctaid.x;
	mov.u32 	%r5, %ctaid.y;
	mov.u32 	%r6, %ctaid.z;
	mov.u32 	%r7, %nctaid.x;
	mov.u32 	%r8, %nctaid.y;
	mov.u32 	%r9, %nctaid.z;
	st.local.v2.u32 	[%rd2], {%r1, %r2};
	st.local.v2.u32 	[%rd2+8], {%r3, %r4};
	st.local.v2.u32 	[%rd2+16], {%r5, %r6};
	st.local.v2.u32 	[%rd2+24], {%r7, %r8};
	st.local.u32 	[%rd2+32], %r9;
	mov.u64 	%rd3, $str;
	cvta.global.u64 	%rd4, %rd3;
	{ // callseq 0, 0
	.param .b64 param0;
	st.param.b64 	[param0], %rd4;
	.param .b64 param1;
	st.param.b64 	[param1], %rd1;
	.param .b32 retval0;
	call.uni (retval0), 
	vprintf, 
	(
	param0, 
	param1
	);
	ld.param.b32 	%r10, [retval0];
	} // callseq 0
	ret;

}


// ===== COMPILED SASS (sm_100) =====

	.target	sm_100

	.elftype	@"ET_EXEC"


//--------------------- .note.nv.tkinfo           --------------------------
	.section	.note.nv.tkinfo,"",@"SHT_NOTE"
	.sectionflags	@"SHF_NOTE_NV_TKINFO"
	.tkinfo
        /*0018*/ 	.word	0x00000002
        /*0030*/ 	.string	""
        /*0030*/ 	.string	"ptxas"
        /*0030*/ 	.string	"Cuda compilation tools, release 13.0, V13.0.88"
        /*0030*/ 	.string	"Build cuda_13.0.r13.0/compiler.36424714_0"
        /*0030*/ 	.string	"-arch sm_100 -m 64 "



//--------------------- .note.nv.cuinfo           --------------------------
	.section	.note.nv.cuinfo,"",@"SHT_NOTE"
	.sectionflags	@"SHF_NOTE_NV_CUINFO"
        /*0018*/ 	.short	0x0002
        /*001a*/ 	.short	0x0064
        /*001c*/ 	.short	0x0082
	.zero		2


//--------------------- .nv.info                  --------------------------
	.section	.nv.info,"",@"SHT_CUDA_INFO"
	.align	4


	//----- nvinfo : EIATTR_REGCOUNT
	.align		4
        /*0000*/ 	.byte	0x04, 0x2f
        /*0002*/ 	.short	(.L_2 - .L_1)
	.align		4
.L_1:
        /*0004*/ 	.word	index@(_Z12print_valuesv)
        /*0008*/ 	.word	0x00000018


	//----- nvinfo : EIATTR_FRAME_SIZE
	.align		4
.L_2:
        /*000c*/ 	.byte	0x04, 0x11
        /*000e*/ 	.short	(.L_4 - .L_3)
	.align		4
.L_3:
        /*0010*/ 	.word	index@(_Z12print_valuesv)
        /*0014*/ 	.word	0x00000028


	//----- nvinfo : EIATTR_MIN_STACK_SIZE
	.align		4
.L_4:
        /*0018*/ 	.byte	0x04, 0x12
        /*001a*/ 	.short	(.L_6 - .L_5)
	.align		4
.L_5:
        /*001c*/ 	.word	index@(_Z12print_valuesv)
        /*0020*/ 	.word	0x00000028
.L_6:


//--------------------- .nv.compat                --------------------------
	.section	.nv.compat,"",@"SHT_CUDA_COMPAT_INFO"
	.align	4
        /*0000*/ 	.byte	0x02, 0x09, 0x00, 0x00, 0x02, 0x02, 0x01, 0x00, 0x02, 0x05, 0x05, 0x00, 0x03, 0x07, 0x01, 0x01
        /*0010*/ 	.byte	0x02, 0x03, 0x00, 0x00, 0x02, 0x06, 0x01, 0x00, 0x04, 0x0b, 0x08, 0x00, 0x09, 0x00, 0x00, 0x00
        /*0020*/ 	.byte	0x00, 0x00, 0x00, 0x00


//--------------------- .nv.info._Z12print_valuesv --------------------------
	.section	.nv.info._Z12print_valuesv,"",@"SHT_CUDA_INFO"
	.sectionflags	@""
	.align	4


	//----- nvinfo : EIATTR_CUDA_API_VERSION
	.align		4
        /*0000*/ 	.byte	0x04, 0x37
        /*0002*/ 	.short	(.L_8 - .L_7)
.L_7:
        /*0004*/ 	.word	0x00000082


	//----- nvinfo : EIATTR_SPARSE_MMA_MASK
	.align		4
.L_8:
        /*0008*/ 	.byte	0x03, 0x50
        /*000a*/ 	.short	0x0000


	//----- nvinfo : EIATTR_MAXREG_COUNT
	.align		4
        /*000c*/ 	.byte	0x03, 0x1b
        /*000e*/ 	.short	0x00ff


	//----- nvinfo : EIATTR_EXTERNS
	.align		4
        /*0010*/ 	.byte	0x04, 0x0f
        /*0012*/ 	.short	(.L_10 - .L_9)


	//   ....[0]....
	.align		4
.L_9:
        /*0014*/ 	.word	index@(vprintf)


	//----- nvinfo : EIATTR_MERCURY_ISA_VERSION
	.align		4
.L_10:
        /*0018*/ 	.byte	0x03, 0x5f
        /*001a*/ 	.short	0x0101


	//----- nvinfo : EIATTR_VRC_CTA_INIT_COUNT
	.align		4
        /*001c*/ 	.byte	0x02, 0x4a
	.zero		1
	.zero		1


	//----- nvinfo : EIATTR_SYSCALL_OFFSETS
	.align		4
        /*0020*/ 	.byte	0x04, 0x46
        /*0022*/ 	.short	(.L_12 - .L_11)


	//   ....[0]....
.L_11:
        /*0024*/ 	.word	0x000001a0


	//----- nvinfo : EIATTR_EXIT_INSTR_OFFSETS
	.align		4
.L_12:
        /*0028*/ 	.byte	0x04, 0x1c
        /*002a*/ 	.short	(.L_14 - .L_13)


	//   ....[0]....
.L_13:
        /*002c*/ 	.word	0x000001b0


	//----- nvinfo : EIATTR_SW_WAR
	.align		4
.L_14:
        /*0030*/ 	.byte	0x04, 0x36
        /*0032*/ 	.short	(.L_16 - .L_15)
.L_15:
        /*0034*/ 	.word	0x00000008
.L_16:


//--------------------- .nv.callgraph             --------------------------
	.section	.nv.callgraph,"",@"SHT_CUDA_CALLGRAPH"
	.align	4
	.sectionentsize	8
	.align		4
        /*0000*/ 	.word	0x00000000
	.align		4
        /*0004*/ 	.word	0xffffffff
	.align		4
        /*0008*/ 	.word	index@(_Z12print_valuesv)
	.align		4
        /*000c*/ 	.word	index@(vprintf)
	.align		4
        /*0010*/ 	.word	0x00000000
	.align		4
        /*0014*/ 	.word	0xfffffffe
	.align		4
        /*0018*/ 	.word	0x00000000
	.align		4
        /*001c*/ 	.word	0xfffffffd
	.align		4
        /*0020*/ 	.word	0x00000000
	.align		4
        /*0024*/ 	.word	0xfffffffc


//--------------------- .nv.constant4             --------------------------
	.section	.nv.constant4,"a",@progbits
	.align	8
	.align		8
.nv.constant4:
        /*0000*/ 	.dword	vprintf
	.align		8
        /*0008*/ 	.dword	$str


//--------------------- .text._Z12print_valuesv   --------------------------
	.section	.text._Z12print_valuesv,"ax",@progbits
	.align	128
        .global         _Z12print_valuesv
        .type           _Z12print_valuesv,@function
        .size           _Z12print_valuesv,(.L_x_2 - _Z12print_valuesv)
        .other          _Z12print_valuesv,@"STO_CUDA_ENTRY STV_DEFAULT"
_Z12print_valuesv:
.text._Z12print_valuesv:
[----:B------:R-:W0:Y:S01]  /*0000*/  LDC R1, c[0x0][0x37c] ;  /* 0x0000df00ff017b82 */ /* 0x000e220000000800 */
[----:B------:R-:W1:Y:S01]  /*0010*/  S2R R8, SR_TID.X ;  /* 0x0000000000087919 */ /* 0x000e620000002100 */
[----:B------:R-:W2:Y:S06]  /*0020*/  LDCU UR5, c[0x0][0x2fc] ;  /* 0x00005f80ff0577ac */ /* 0x000eac0008000800 */
[----:B------:R-:W3:Y:S01]  /*0030*/  LDC R14, c[0x0][0x370] ;  /* 0x0000dc00ff0e7b82 */ /* 0x000ee20000000800 */
[----:B0-----:R-:W-:Y:S01]  /*0040*/  VIADD R1, R1, 0xffffffd8 ;  /* 0xffffffd801017836 */ /* 0x001fe20000000000 */
[----:B------:R-:W1:Y:S01]  /*0050*/  S2R R9, SR_TID.Y ;  /* 0x0000000000097919 */ /* 0x000e620000002200 */
[----:B------:R-:W-:Y:S01]  /*0060*/  MOV R0, 0x0 ;  /* 0x0000000000007802 */ /* 0x000fe20000000f00 */
[----:B------:R-:W0:Y:S01]  /*0070*/  LDCU UR4, c[0x0][0x2f8] ;  /* 0x00005f00ff0477ac */ /* 0x000e220008000800 */
[----:B------:R-:W4:Y:S03]  /*0080*/  S2R R10, SR_TID.Z ;  /* 0x00000000000a7919 */ /* 0x000f260000002300 */
[----:B------:R-:W3:Y:S01]  /*0090*/  LDC R15, c[0x0][0x374] ;  /* 0x0000dd00ff0f7b82 */ /* 0x000ee20000000800 */
[----:B------:R-:W5:Y:S01]  /*00a0*/  LDCU.64 UR6, c[0x4][0x8] ;  /* 0x01000100ff0677ac */ /* 0x000f620008000a00 */
[----:B------:R-:W4:Y:S01]  /*00b0*/  S2R R11, SR_CTAID.X ;  /* 0x00000000000b7919 */ /* 0x000f220000002500 */
[----:B------:R-:W4:Y:S05]  /*00c0*/  S2R R12, SR_CTAID.Y ;  /* 0x00000000000c7919 */ /* 0x000f2a0000002600 */
[----:B------:R-:W4:Y:S01]  /*00d0*/  LDC R16, c[0x0][0x378] ;  /* 0x0000de00ff107b82 */ /* 0x000f220000000800 */
[----:B------:R-:W4:Y:S01]  /*00e0*/  S2R R13, SR_CTAID.Z ;  /* 0x00000000000d7919 */ /* 0x000f220000002700 */
[----:B0-----:R-:W-:-:S06]  /*00f0*/  IADD3 R6, P0, PT, R1, UR4, RZ ;  /* 0x0000000401067c10 */ /* 0x001fcc000ff1e0ff */
[----:B------:R0:W0:Y:S01]  /*0100*/  LDC.64 R2, c[0x4][R0] ;  /* 0x0100000000027b82 */ /* 0x0000220000000a00 */
[----:B-----5:R-:W-:Y:S01]  /*0110*/  IMAD.U32 R4, RZ, RZ, UR6 ;  /* 0x00000006ff047e24 */ /* 0x020fe2000f8e00ff */
[----:B------:R-:W-:Y:S01]  /*0120*/  MOV R5, UR7 ;  /* 0x0000000700057c02 */ /* 0x000fe20008000f00 */
[----:B--2---:R-:W-:Y:S01]  /*0130*/  IMAD.X R7, RZ, RZ, UR5, P0 ;  /* 0x00000005ff077e24 */ /* 0x004fe200080e06ff */
[----:B---3--:R2:W-:Y:S04]  /*0140*/  STL.64 [R1+0x18], R14 ;  /* 0x0000180e01007387 */ /* 0x0085e80000100a00 */
[----:B-1----:R2:W-:Y:S04]  /*0150*/  STL.64 [R1], R8 ;  /* 0x0000000801007387 */ /* 0x0025e80000100a00 */
[----:B----4-:R2:W-:Y:S04]  /*0160*/  STL [R1+0x20], R16 ;  /* 0x0000201001007387 */ /* 0x0105e80000100800 */
[----:B------:R2:W-:Y:S04]  /*0170*/  STL.64 [R1+0x8], R10 ;  /* 0x0000080a01007387 */ /* 0x0005e80000100a00 */
[----:B------:R2:W-:Y:S02]  /*0180*/  STL.64 [R1+0x10], R12 ;  /* 0x0000100c01007387 */ /* 0x0005e40000100a00 */
[----:B------:R-:W-:-:S07]  /*0190*/  LEPC R20, `(.L_x_0) ;  /* 0x000000001014794e */ /* 0x000fce0000000000 */
[----:B0-2---:R-:W-:Y:S05]  /*01a0*/  CALL.ABS.NOINC R2 ;  /* 0x0000000002007343 */ /* 0x005fea0003c00000 */
.L_x_0:
[----:B------:R-:W-:Y:S05]  /*01b0*/  EXIT ;  /* 0x000000000000794d */ /* 0x000fea0003800000 */
.L_x_1:
[----:B------:R-:W-:-:S00]  /*01c0*/  BRA `(.L_x_1) ;  /* 0xfffffffc00fc7947 */ /* 0x000fc0000383ffff */
[----:B------:R-:W-:-:S00]  /*01d0*/  NOP ;  /* 0x0000000000007918 */ /* 0x000fc00000000000 */
        /* <DEDUP_REMOVED lines=10> */
.L_x_2:


//--------------------- .nv.global.init           --------------------------
	.section	.nv.global.init,"aw",@progbits
.nv.global.init:
	.type		$str,@object
	.size		$str,(.L_0 - $str)
$str:
        /*0000*/ 	.byte	0x54, 0x68, 0x72, 0x65, 0x61, 0x64, 0x49, 0x64, 0x78, 0x2e, 0x78, 0x3a, 0x20, 0x25, 0x64, 0x20
        /*0010*/ 	.byte	0x54, 0x68, 0x72, 0x65, 0x61, 0x64, 0x49, 0x64, 0x78, 0x2e, 0x79, 0x3a, 0x20, 0x25, 0x64, 0x20
        /*0020*/ 	.byte	0x54, 0x68, 0x72, 0x65, 0x61, 0x64, 0x49, 0x64, 0x78, 0x2e, 0x7a, 0x3a, 0x20, 0x25, 0x64, 0x09
        /*0030*/ 	.byte	0x20, 0x42, 0x6c, 0x6f, 0x63, 0x6b, 0x49, 0x64, 0x78, 0x2e, 0x78, 0x3a, 0x20, 0x25, 0x64, 0x20
        /*0040*/ 	.byte	0x42, 0x6c, 0x6f, 0x63, 0x6b, 0x49, 0x64, 0x78, 0x2e, 0x79, 0x3a, 0x20, 0x25, 0x64, 0x20, 0x42
        /*0050*/ 	.byte	0x6c, 0x6f, 0x63, 0x6b, 0x49, 0x64, 0x78, 0x2e, 0x7a, 0x3a, 0x20, 0x25, 0x64, 0x09, 0x20, 0x67
        /*0060*/ 	.byte	0x72, 0x69, 0x64, 0x44, 0x69, 0x6d, 0x2e, 0x78, 0x3a, 0x20, 0x25, 0x64, 0x20, 0x67, 0x72, 0x69
        /*0070*/ 	.byte	0x64, 0x44, 0x69, 0x6d, 0x2e, 0x79, 0x3a, 0x20, 0x25, 0x64, 0x20, 0x67, 0x72, 0x69, 0x64, 0x44
        /*0080*/ 	.byte	0x69, 0x6d, 0x2e, 0x7a, 0x3a, 0x20, 0x25, 0x64, 0x20, 0x0a, 0x00
.L_0:


//--------------------- .nv.shared.reserved.0     --------------------------
	.section	.nv.shared.reserved.0,"aw",@nobits
	.weak		__nv_reservedSMEM_offset_0_alias
	.size		__nv_reservedSMEM_offset_0_alias, 0, 64
	.other		__nv_reservedSMEM_offset_0_alias,@"STO_CUDA_RESERVED_SHARED STV_DEFAULT"
__nv_reservedSMEM_offset_0_alias:
	.zero		0
	.zero		64


//--------------------- .nv.constant0._Z12print_valuesv --------------------------
	.section	.nv.constant0._Z12print_valuesv,"a",@progbits
	.sectionflags	@""
	.align	4
.nv.constant0._Z12print_valuesv:
	.zero		896


//--------------------- SYMBOLS --------------------------

	.type		.nv.reservedSmem.offset0,@object
	.size		.nv.reservedSmem.offset0,0x4
	.type		vprintf,@function
